//
// Generated by NVIDIA NVVM Compiler
//
// Compiler Build ID: CL-36424714
// Cuda compilation tools, release 13.0, V13.0.88
// Based on NVVM 20.0.0
//

.version 9.0
.target sm_100
.address_size 64

	// .globl	_Z13dotProductGPUPfS_S_

.visible .entry _Z13dotProductGPUPfS_S_(
	.param .u64 .ptr .align 1 _Z13dotProductGPUPfS_S__param_0,
	.param .u64 .ptr .align 1 _Z13dotProductGPUPfS_S__param_1,
	.param .u64 .ptr .align 1 _Z13dotProductGPUPfS_S__param_2
)
{
	.reg .b32 	%r<17>;
	.reg .b32 	%f<4>;
	.reg .b64 	%rd<11>;

	ld.param.u64 	%rd1, [_Z13dotProductGPUPfS_S__param_0];
	ld.param.u64 	%rd2, [_Z13dotProductGPUPfS_S__param_1];
	ld.param.u64 	%rd3, [_Z13dotProductGPUPfS_S__param_2];
	cvta.to.global.u64 	%rd4, %rd3;
	cvta.to.global.u64 	%rd5, %rd2;
	cvta.to.global.u64 	%rd6, %rd1;
	mov.u32 	%r1, %ctaid.x;
	mov.u32 	%r2, %ntid.x;
	mov.u32 	%r3, %tid.x;
	mad.lo.s32 	%r4, %r1, %r2, %r3;
	mov.u32 	%r5, %ctaid.y;
	mov.u32 	%r6, %ntid.y;
	mov.u32 	%r7, %tid.y;
	mad.lo.s32 	%r8, %r5, %r6, %r7;
	mov.u32 	%r9, %ctaid.z;
	mov.u32 	%r10, %ntid.z;
	mov.u32 	%r11, %tid.z;
	mad.lo.s32 	%r12, %r9, %r10, %r11;
	shl.b32 	%r13, %r8, 10;
	add.s32 	%r14, %r4, %r13;
	shl.b32 	%r15, %r12, 20;
	add.s32 	%r16, %r14, %r15;
	mul.wide.s32 	%rd7, %r16, 4;
	add.s64 	%rd8, %rd6, %rd7;
	ld.global.f32 	%f1, [%rd8];
	add.s64 	%rd9, %rd5, %rd7;
	ld.global.f32 	%f2, [%rd9];
	mul.f32 	%f3, %f1, %f2;
	add.s64 	%rd10, %rd4, %rd7;
	st.global.f32 	[%rd10], %f3;
	ret;

}


// ===== COMPILED SASS (sm_100) =====

	.target	sm_100

	.elftype	@"ET_EXEC"


//--------------------- .note.nv.tkinfo           --------------------------
	.section	.note.nv.tkinfo,"",@"SHT_NOTE"
	.sectionflags	@"SHF_NOTE_NV_TKINFO"
	.tkinfo
        /*0018*/ 	.word	0x00000002
        /*0030*/ 	.string	""
        /*0030*/ 	.string	"ptxas"
        /*0030*/ 	.string	"Cuda compilation tools, release 13.0, V13.0.88"
        /*0030*/ 	.string	"Build cuda_13.0.r13.0/compiler.36424714_0"
        /*0030*/ 	.string	"-arch sm_100 -m 64 "



//--------------------- .note.nv.cuinfo           --------------------------
	.section	.note.nv.cuinfo,"",@"SHT_NOTE"
	.sectionflags	@"SHF_NOTE_NV_CUINFO"
        /*0018*/ 	.short	0x0002
        /*001a*/ 	.short	0x0064
        /*001c*/ 	.short	0x0082
	.zero		2


//--------------------- .nv.info                  --------------------------
	.section	.nv.info,"",@"SHT_CUDA_INFO"
	.align	4


	//----- nvinfo : EIATTR_REGCOUNT
	.align		4
        /*0000*/ 	.byte	0x04, 0x2f
        /*0002*/ 	.short	(.L_1 - .L_0)
	.align		4
.L_0:
        /*0004*/ 	.word	index@(_Z13dotProductGPUPfS_S_)
        /*0008*/ 	.word	0x0000000e


	//----- nvinfo : EIATTR_FRAME_SIZE
	.align		4
.L_1:
        /*000c*/ 	.byte	0x04, 0x11
        /*000e*/ 	.short	(.L_3 - .L_2)
	.align		4
.L_2:
        /*0010*/ 	.word	index@(_Z13dotProductGPUPfS_S_)
        /*0014*/ 	.word	0x00000000


	//----- nvinfo : EIATTR_MIN_STACK_SIZE
	.align		4
.L_3:
        /*0018*/ 	.byte	0x04, 0x12
        /*001a*/ 	.short	(.L_5 - .L_4)
	.align		4
.L_4:
        /*001c*/ 	.word	index@(_Z13dotProductGPUPfS_S_)
        /*0020*/ 	.word	0x00000000
.L_5:


//--------------------- .nv.compat                --------------------------
	.section	.nv.compat,"",@"SHT_CUDA_COMPAT_INFO"
	.align	4
        /*0000*/ 	.byte	0x02, 0x09, 0x00, 0x00, 0x02, 0x02, 0x01, 0x00, 0x02, 0x05, 0x05, 0x00, 0x03, 0x07, 0x01, 0x01
        /*0010*/ 	.byte	0x02, 0x03, 0x00, 0x00, 0x02, 0x06, 0x01, 0x00, 0x04, 0x0b, 0x08, 0x00, 0x09, 0x00, 0x00, 0x00
        /*0020*/ 	.byte	0x00, 0x00, 0x00, 0x00


//--------------------- .nv.info._Z13dotProductGPUPfS_S_ --------------------------
	.section	.nv.info._Z13dotProductGPUPfS_S_,"",@"SHT_CUDA_INFO"
	.sectionflags	@""
	.align	4


	//----- nvinfo : EIATTR_CUDA_API_VERSION
	.align		4
        /*0000*/ 	.byte	0x04, 0x37
        /*0002*/ 	.short	(.L_7 - .L_6)
.L_6:
        /*0004*/ 	.word	0x00000082


	//----- nvinfo : EIATTR_KPARAM_INFO
	.align		4
.L_7:
        /*0008*/ 	.byte	0x04, 0x17
        /*000a*/ 	.short	(.L_9 - .L_8)
.L_8:
        /*000c*/ 	.word	0x00000000
        /*0010*/ 	.short	0x0002
        /*0012*/ 	.short	0x0010
        /*0014*/ 	.byte	0x00, 0xf5, 0x21, 0x00


	//----- nvinfo : EIATTR_KPARAM_INFO
	.align		4
.L_9:
        /*0018*/ 	.byte	0x04, 0x17
        /*001a*/ 	.short	(.L_11 - .L_10)
.L_10:
        /*001c*/ 	.word	0x00000000
        /*0020*/ 	.short	0x0001
        /*0022*/ 	.short	0x0008
        /*0024*/ 	.byte	0x00, 0xf5, 0x21, 0x00


	//----- nvinfo : EIATTR_KPARAM_INFO
	.align		4
.L_11:
        /*0028*/ 	.byte	0x04, 0x17
        /*002a*/ 	.short	(.L_13 - .L_12)
.L_12:
        /*002c*/ 	.word	0x00000000
        /*0030*/ 	.short	0x0000
        /*0032*/ 	.short	0x0000
        /*0034*/ 	.byte	0x00, 0xf5, 0x21, 0x00


	//----- nvinfo : EIATTR_SPARSE_MMA_MASK
	.align		4
.L_13:
        /*0038*/ 	.byte	0x03, 0x50
        /*003a*/ 	.short	0x0000


	//----- nvinfo : EIATTR_MAXREG_COUNT
	.align		4
        /*003c*/ 	.byte	0x03, 0x1b
        /*003e*/ 	.short	0x00ff


	//----- nvinfo : EIATTR_MERCURY_ISA_VERSION
	.align		4
        /*0040*/ 	.byte	0x03, 0x5f
        /*0042*/ 	.short	0x0101


	//----- nvinfo : EIATTR_VRC_CTA_INIT_COUNT
	.align		4
        /*0044*/ 	.byte	0x02, 0x4a
	.zero		1
	.zero		1


	//----- nvinfo : EIATTR_EXIT_INSTR_OFFSETS
	.align		4
        /*0048*/ 	.byte	0x04, 0x1c
        /*004a*/ 	.short	(.L_15 - .L_14)


	//   ....[0]....
.L_14:
        /*004c*/ 	.word	0x000001a0


	//----- nvinfo : EIATTR_CBANK_PARAM_SIZE
	.align		4
.L_15:
        /*0050*/ 	.byte	0x03, 0x19
        /*0052*/ 	.short	0x0018


	//----- nvinfo : EIATTR_PARAM_CBANK
	.align		4
        /*0054*/ 	.byte	0x04, 0x0a
        /*0056*/ 	.short	(.L_17 - .L_16)
	.align		4
.L_16:
        /*0058*/ 	.word	index@(.nv.constant0._Z13dotProductGPUPfS_S_)
        /*005c*/ 	.short	0x0380
        /*005e*/ 	.short	0x0018


	//----- nvinfo : EIATTR_SW_WAR
	.align		4
.L_17:
        /*0060*/ 	.byte	0x04, 0x36
        /*0062*/ 	.short	(.L_19 - .L_18)
.L_18:
        /*0064*/ 	.word	0x00000008
.L_19:


//--------------------- .nv.callgraph             --------------------------
	.section	.nv.callgraph,"",@"SHT_CUDA_CALLGRAPH"
	.align	4
	.sectionentsize	8
	.align		4
        /*0000*/ 	.word	0x00000000
	.align		4
        /*0004*/ 	.word	0xffffffff
	.align		4
        /*0008*/ 	.word	0x00000000
	.align		4
        /*000c*/ 	.word	0xfffffffe
	.align		4
        /*0010*/ 	.word	0x00000000
	.align		4
        /*0014*/ 	.word	0xfffffffd
	.align		4
        /*0018*/ 	.word	0x00000000
	.align		4
        /*001c*/ 	.word	0xfffffffc


//--------------------- .text._Z13dotProductGPUPfS_S_ --------------------------
	.section	.text._Z13dotProductGPUPfS_S_,"ax",@progbits
	.align	128
        .global         _Z13dotProductGPUPfS_S_
        .type           _Z13dotProductGPUPfS_S_,@function
        .size           _Z13dotProductGPUPfS_S_,(.L_x_1 - _Z13dotProductGPUPfS_S_)
        .other          _Z13dotProductGPUPfS_S_,@"STO_CUDA_ENTRY STV_DEFAULT"
_Z13dotProductGPUPfS_S_:
.text._Z13dotProductGPUPfS_S_:
[----:B------:R-:W-:Y:S01]  /*0000*/  LDC R1, c[0x0][0x37c] ;  /* 0x0000df00ff017b82 */ /* 0x000fe20000000800 */
[----:B------:R-:W0:Y:S07]  /*0010*/  S2R R7, SR_TID.X ;  /* 0x0000000000077919 */ /* 0x000e2e0000002100 */
[----:B------:R-:W0:Y:S01]  /*0020*/  S2UR UR4, SR_CTAID.X ;  /* 0x00000000000479c3 */ /* 0x000e220000002500 */
[----:B------:R-:W1:Y:S01]  /*0030*/  S2R R9, SR_TID.Y ;  /* 0x0000000000097919 */ /* 0x000e620000002200 */
[----:B------:R-:W2:Y:S06]  /*0040*/  S2R R11, SR_TID.Z ;  /* 0x00000000000b7919 */ /* 0x000eac0000002300 */
[----:B------:R-:W0:Y:S08]  /*0050*/  LDC R0, c[0x0][0x360] ;  /* 0x0000d800ff007b82 */ /* 0x000e300000000800 */
[----:B------:R-:W1:Y:S08]  /*0060*/  S2UR UR5, SR_CTAID.Y ;  /* 0x00000000000579c3 */ /* 0x000e700000002600 */
[----:B------:R-:W1:Y:S08]  /*0070*/  LDC R6, c[0x0][0x364] ;  /* 0x0000d900ff067b82 */ /* 0x000e700000000800 */
[----:B------:R-:W2:Y:S01]  /*0080*/  S2UR UR6, SR_CTAID.Z ;  /* 0x00000000000679c3 */ /* 0x000ea20000002700 */
[----:B0-----:R-:W-:-:S07]  /*0090*/  IMAD R0, R0, UR4, R7 ;  /* 0x0000000400007c24 */ /* 0x001fce000f8e0207 */
[----:B------:R-:W2:Y:S08]  /*00a0*/  LDC R8, c[0x0][0x368] ;  /* 0x0000da00ff087b82 */ /* 0x000eb00000000800 */
[----:B------:R-:W0:Y:S01]  /*00b0*/  LDC.64 R2, c[0x0][0x380] ;  /* 0x0000e000ff027b82 */ /* 0x000e220000000a00 */
[----:B-1----:R-:W-:Y:S01]  /*00c0*/  IMAD R7, R6, UR5, R9 ;  /* 0x0000000506077c24 */ /* 0x002fe2000f8e0209 */
[----:B------:R-:W1:Y:S04]  /*00d0*/  LDCU.64 UR4, c[0x0][0x358] ;  /* 0x00006b00ff0477ac */ /* 0x000e680008000a00 */
[----:B------:R-:W-:-:S02]  /*00e0*/  LEA R7, R7, R0, 0xa ;  /* 0x0000000007077211 */ /* 0x000fc400078e50ff */
[----:B------:R-:W3:Y:S01]  /*00f0*/  LDC.64 R4, c[0x0][0x388] ;  /* 0x0000e200ff047b82 */ /* 0x000ee20000000a00 */
[----:B--2---:R-:W-:-:S05]  /*0100*/  IMAD R6, R8, UR6, R11 ;  /* 0x0000000608067c24 */ /* 0x004fca000f8e020b */
[----:B------:R-:W-:Y:S02]  /*0110*/  LEA R9, R6, R7, 0x14 ;  /* 0x0000000706097211 */ /* 0x000fe400078ea0ff */
[----:B------:R-:W2:Y:S03]  /*0120*/  LDC.64 R6, c[0x0][0x390] ;  /* 0x0000e400ff067b82 */ /* 0x000ea60000000a00 */
[----:B0-----:R-:W-:-:S04]  /*0130*/  IMAD.WIDE R2, R9, 0x4, R2 ;  /* 0x0000000409027825 */ /* 0x001fc800078e0202 */
[C---:B---3--:R-:W-:Y:S02]  /*0140*/  IMAD.WIDE R4, R9.reuse, 0x4, R4 ;  /* 0x0000000409047825 */ /* 0x048fe400078e0204 */
[----:B-1----:R-:W3:Y:S04]  /*0150*/  LDG.E R2, desc[UR4][R2.64] ;  /* 0x0000000402027981 */ /* 0x002ee8000c1e1900 */
[----:B------:R-:W3:Y:S01]  /*0160*/  LDG.E R5, desc[UR4][R4.64] ;  /* 0x0000000404057981 */ /* 0x000ee2000c1e1900 */
[----:B--2---:R-:W-:-:S04]  /*0170*/  IMAD.WIDE R6, R9, 0x4, R6 ;  /* 0x0000000409067825 */ /* 0x004fc800078e0206 */
[----:B---3--:R-:W-:-:S05]  /*0180*/  FMUL R9, R2, R5 ;  /* 0x0000000502097220 */ /* 0x008fca0000400000 */
[----:B------:R-:W-:Y:S01]  /*0190*/  STG.E desc[UR4][R6.64], R9 ;  /* 0x0000000906007986 */ /* 0x000fe2000c101904 */
[----:B------:R-:W-:Y:S05]  /*01a0*/  EXIT ;  /* 0x000000000000794d */ /* 0x000fea0003800000 */
.L_x_0:
[----:B------:R-:W-:-:S00]  /*01b0*/  BRA `(.L_x_0) ;  /* 0xfffffffc00fc7947 */ /* 0x000fc0000383ffff */
[----:B------:R-:W-:-:S00]  /*01c0*/  NOP ;  /* 0x0000000000007918 */ /* 0x000fc00000000000 */
        /* <DEDUP_REMOVED lines=11> */
.L_x_1:


//--------------------- .nv.shared.reserved.0     --------------------------
	.section	.nv.shared.reserved.0,"aw",@nobits
	.weak		__nv_reservedSMEM_offset_0_alias
	.size		__nv_reservedSMEM_offset_0_alias, 0, 64
	.other		__nv_reservedSMEM_offset_0_alias,@"STO_CUDA_RESERVED_SHARED STV_DEFAULT"
__nv_reservedSMEM_offset_0_alias:
	.zero		0
	.zero		64


//--------------------- .nv.constant0._Z13dotProductGPUPfS_S_ --------------------------
	.section	.nv.constant0._Z13dotProductGPUPfS_S_,"a",@progbits
	.sectionflags	@""
	.align	4
.nv.constant0._Z13dotProductGPUPfS_S_:
	.zero		920


//--------------------- SYMBOLS --------------------------

	.type		.nv.reservedSmem.offset0,@object
	.size		.nv.reservedSmem.offset0,0x4
